//
// Generated by NVIDIA NVVM Compiler
//
// Compiler Build ID: CL-36424714
// Cuda compilation tools, release 13.0, V13.0.88
// Based on NVVM 20.0.0
//

.version 9.0
.target sm_100
.address_size 64

	// .globl	_Z8getValueP6float4Pf

.visible .entry _Z8getValueP6float4Pf(
	.param .u64 .ptr .align 1 _Z8getValueP6float4Pf_param_0,
	.param .u64 .ptr .align 1 _Z8getValueP6float4Pf_param_1
)
{
	.reg .b32 	%f<5>;
	.reg .b64 	%rd<5>;

	ld.param.u64 	%rd1, [_Z8getValueP6float4Pf_param_0];
	ld.param.u64 	%rd2, [_Z8getValueP6float4Pf_param_1];
	cvta.to.global.u64 	%rd3, %rd1;
	cvta.to.global.u64 	%rd4, %rd2;
	ld.global.f32 	%f1, [%rd4];
	ld.global.f32 	%f2, [%rd4+12];
	ld.global.f32 	%f3, [%rd4+4];
	ld.global.f32 	%f4, [%rd4+8];
	st.global.v4.f32 	[%rd3], {%f1, %f2, %f3, %f4};
	ret;

}


// ===== COMPILED SASS (sm_100) =====

	.target	sm_100

	.elftype	@"ET_EXEC"


//--------------------- .note.nv.tkinfo           --------------------------
	.section	.note.nv.tkinfo,"",@"SHT_NOTE"
	.sectionflags	@"SHF_NOTE_NV_TKINFO"
	.tkinfo
        /*0018*/ 	.word	0x00000002
        /*0030*/ 	.string	""
        /*0030*/ 	.string	"ptxas"
        /*0030*/ 	.string	"Cuda compilation tools, release 13.0, V13.0.88"
        /*0030*/ 	.string	"Build cuda_13.0.r13.0/compiler.36424714_0"
        /*0030*/ 	.string	"-arch sm_100 -m 64 "



//--------------------- .note.nv.cuinfo           --------------------------
	.section	.note.nv.cuinfo,"",@"SHT_NOTE"
	.sectionflags	@"SHF_NOTE_NV_CUINFO"
        /*0018*/ 	.short	0x0002
        /*001a*/ 	.short	0x0064
        /*001c*/ 	.short	0x0082
	.zero		2


//--------------------- .nv.info                  --------------------------
	.section	.nv.info,"",@"SHT_CUDA_INFO"
	.align	4


	//----- nvinfo : EIATTR_REGCOUNT
	.align		4
        /*0000*/ 	.byte	0x04, 0x2f
        /*0002*/ 	.short	(.L_1 - .L_0)
	.align		4
.L_0:
        /*0004*/ 	.word	index@(_Z8getValueP6float4Pf)
        /*0008*/ 	.word	0x0000000e


	//----- nvinfo : EIATTR_FRAME_SIZE
	.align		4
.L_1:
        /*000c*/ 	.byte	0x04, 0x11
        /*000e*/ 	.short	(.L_3 - .L_2)
	.align		4
.L_2:
        /*0010*/ 	.word	index@(_Z8getValueP6float4Pf)
        /*0014*/ 	.word	0x00000000


	//----- nvinfo : EIATTR_MIN_STACK_SIZE
	.align		4
.L_3:
        /*0018*/ 	.byte	0x04, 0x12
        /*001a*/ 	.short	(.L_5 - .L_4)
	.align		4
.L_4:
        /*001c*/ 	.word	index@(_Z8getValueP6float4Pf)
        /*0020*/ 	.word	0x00000000
.L_5:


//--------------------- .nv.compat                --------------------------
	.section	.nv.compat,"",@"SHT_CUDA_COMPAT_INFO"
	.align	4
        /*0000*/ 	.byte	0x02, 0x09, 0x00, 0x00, 0x02, 0x02, 0x01, 0x00, 0x02, 0x05, 0x05, 0x00, 0x03, 0x07, 0x01, 0x01
        /*0010*/ 	.byte	0x02, 0x03, 0x00, 0x00, 0x02, 0x06, 0x01, 0x00, 0x04, 0x0b, 0x08, 0x00, 0x09, 0x00, 0x00, 0x00
        /*0020*/ 	.byte	0x00, 0x00, 0x00, 0x00


//--------------------- .nv.info._Z8getValueP6float4Pf --------------------------
	.section	.nv.info._Z8getValueP6float4Pf,"",@"SHT_CUDA_INFO"
	.sectionflags	@""
	.align	4


	//----- nvinfo : EIATTR_CUDA_API_VERSION
	.align		4
        /*0000*/ 	.byte	0x04, 0x37
        /*0002*/ 	.short	(.L_7 - .L_6)
.L_6:
        /*0004*/ 	.word	0x00000082


	//----- nvinfo : EIATTR_KPARAM_INFO
	.align		4
.L_7:
        /*0008*/ 	.byte	0x04, 0x17
        /*000a*/ 	.short	(.L_9 - .L_8)
.L_8:
        /*000c*/ 	.word	0x00000000
        /*0010*/ 	.short	0x0001
        /*0012*/ 	.short	0x0008
        /*0014*/ 	.byte	0x00, 0xf5, 0x21, 0x00


	//----- nvinfo : EIATTR_KPARAM_INFO
	.align		4
.L_9:
        /*0018*/ 	.byte	0x04, 0x17
        /*001a*/ 	.short	(.L_11 - .L_10)
.L_10:
        /*001c*/ 	.word	0x00000000
        /*0020*/ 	.short	0x0000
        /*0022*/ 	.short	0x0000
        /*0024*/ 	.byte	0x00, 0xf5, 0x21, 0x00


	//----- nvinfo : EIATTR_SPARSE_MMA_MASK
	.align		4
.L_11:
        /*0028*/ 	.byte	0x03, 0x50
        /*002a*/ 	.short	0x0000


	//----- nvinfo : EIATTR_MAXREG_COUNT
	.align		4
        /*002c*/ 	.byte	0x03, 0x1b
        /*002e*/ 	.short	0x00ff


	//----- nvinfo : EIATTR_MERCURY_ISA_VERSION
	.align		4
        /*0030*/ 	.byte	0x03, 0x5f
        /*0032*/ 	.short	0x0101


	//----- nvinfo : EIATTR_VRC_CTA_INIT_COUNT
	.align		4
        /*0034*/ 	.byte	0x02, 0x4a
	.zero		1
	.zero		1


	//----- nvinfo : EIATTR_EXIT_INSTR_OFFSETS
	.align		4
        /*0038*/ 	.byte	0x04, 0x1c
        /*003a*/ 	.short	(.L_13 - .L_12)


	//   ....[0]....
.L_12:
        /*003c*/ 	.word	0x00000090


	//----- nvinfo : EIATTR_CBANK_PARAM_SIZE
	.align		4
.L_13:
        /*0040*/ 	.byte	0x03, 0x19
        /*0042*/ 	.short	0x0010


	//----- nvinfo : EIATTR_PARAM_CBANK
	.align		4
        /*0044*/ 	.byte	0x04, 0x0a
        /*0046*/ 	.short	(.L_15 - .L_14)
	.align		4
.L_14:
        /*0048*/ 	.word	index@(.nv.constant0._Z8getValueP6float4Pf)
        /*004c*/ 	.short	0x0380
        /*004e*/ 	.short	0x0010


	//----- nvinfo : EIATTR_SW_WAR
	.align		4
.L_15:
        /*0050*/ 	.byte	0x04, 0x36
        /*0052*/ 	.short	(.L_17 - .L_16)
.L_16:
        /*0054*/ 	.word	0x00000008
.L_17:


//--------------------- .nv.callgraph             --------------------------
	.section	.nv.callgraph,"",@"SHT_CUDA_CALLGRAPH"
	.align	4
	.sectionentsize	8
	.align		4
        /*0000*/ 	.word	0x00000000
	.align		4
        /*0004*/ 	.word	0xffffffff
	.align		4
        /*0008*/ 	.word	0x00000000
	.align		4
        /*000c*/ 	.word	0xfffffffe
	.align		4
        /*0010*/ 	.word	0x00000000
	.align		4
        /*0014*/ 	.word	0xfffffffd
	.align		4
        /*0018*/ 	.word	0x00000000
	.align		4
        /*001c*/ 	.word	0xfffffffc


//--------------------- .text._Z8getValueP6float4Pf --------------------------
	.section	.text._Z8getValueP6float4Pf,"ax",@progbits
	.align	128
        .global         _Z8getValueP6float4Pf
        .type           _Z8getValueP6float4Pf,@function
        .size           _Z8getValueP6float4Pf,(.L_x_1 - _Z8getValueP6float4Pf)
        .other          _Z8getValueP6float4Pf,@"STO_CUDA_ENTRY STV_DEFAULT"
_Z8getValueP6float4Pf:
.text._Z8getValueP6float4Pf:
[----:B------:R-:W-:Y:S08]  /*0000*/  LDC R1, c[0x0][0x37c] ;  /* 0x0000df00ff017b82 */ /* 0x000ff00000000800 */
[----:B------:R-:W0:Y:S01]  /*0010*/  LDC.64 R2, c[0x0][0x388] ;  /* 0x0000e200ff027b82 */ /* 0x000e220000000a00 */
[----:B------:R-:W0:Y:S02]  /*0020*/  LDCU.64 UR4, c[0x0][0x358] ;  /* 0x00006b00ff0477ac */ /* 0x000e240008000a00 */
[----:B0-----:R-:W2:Y:S04]  /*0030*/  LDG.E R8, desc[UR4][R2.64] ;  /* 0x0000000402087981 */ /* 0x001ea8000c1e1900 */
[----:B------:R-:W2:Y:S04]  /*0040*/  LDG.E R9, desc[UR4][R2.64+0xc] ;  /* 0x00000c0402097981 */ /* 0x000ea8000c1e1900 */
[----:B------:R-:W2:Y:S04]  /*0050*/  LDG.E R10, desc[UR4][R2.64+0x4] ;  /* 0x00000404020a7981 */ /* 0x000ea8000c1e1900 */
[----:B------:R-:W2:Y:S01]  /*0060*/  LDG.E R11, desc[UR4][R2.64+0x8] ;  /* 0x00000804020b7981 */ /* 0x000ea2000c1e1900 */
[----:B------:R-:W2:Y:S03]  /*0070*/  LDC.64 R4, c[0x0][0x380] ;  /* 0x0000e000ff047b82 */ /* 0x000ea60000000a00 */
[----:B--2---:R-:W-:Y:S01]  /*0080*/  STG.E.128 desc[UR4][R4.64], R8 ;  /* 0x0000000804007986 */ /* 0x004fe2000c101d04 */
[----:B------:R-:W-:Y:S05]  /*0090*/  EXIT ;  /* 0x000000000000794d */ /* 0x000fea0003800000 */
.L_x_0:
[----:B------:R-:W-:-:S00]  /*00a0*/  BRA `(.L_x_0) ;  /* 0xfffffffc00fc7947 */ /* 0x000fc0000383ffff */
[----:B------:R-:W-:-:S00]  /*00b0*/  NOP ;  /* 0x0000000000007918 */ /* 0x000fc00000000000 */
        /* <DEDUP_REMOVED lines=12> */
.L_x_1:


//--------------------- .nv.shared.reserved.0     --------------------------
	.section	.nv.shared.reserved.0,"aw",@nobits
	.weak		__nv_reservedSMEM_offset_0_alias
	.size		__nv_reservedSMEM_offset_0_alias, 0, 64
	.other		__nv_reservedSMEM_offset_0_alias,@"STO_CUDA_RESERVED_SHARED STV_DEFAULT"
__nv_reservedSMEM_offset_0_alias:
	.zero		0
	.zero		64


//--------------------- .nv.constant0._Z8getValueP6float4Pf --------------------------
	.section	.nv.constant0._Z8getValueP6float4Pf,"a",@progbits
	.sectionflags	@""
	.align	4
.nv.constant0._Z8getValueP6float4Pf:
	.zero		912


//--------------------- SYMBOLS --------------------------

	.type		.nv.reservedSmem.offset0,@object
	.size		.nv.reservedSmem.offset0,0x4
